//
// Generated by NVIDIA NVVM Compiler
//
// Compiler Build ID: CL-36424714
// Cuda compilation tools, release 13.0, V13.0.88
// Based on NVVM 20.0.0
//

.version 9.0
.target sm_100
.address_size 64

	// .globl	_Z7reduce6ILj32768ELj128EEvPfS0_
// _ZZ7reduce6ILj32768ELj128EEvPfS0_E5sdata has been demoted

.visible .entry _Z7reduce6ILj32768ELj128EEvPfS0_(
	.param .u64 .ptr .align 1 _Z7reduce6ILj32768ELj128EEvPfS0__param_0,
	.param .u64 .ptr .align 1 _Z7reduce6ILj32768ELj128EEvPfS0__param_1
)
{
	.reg .pred 	%p<13>;
	.reg .b32 	%r<36>;
	.reg .b32 	%f<56>;
	.reg .b64 	%rd<10>;
	// demoted variable
	.shared .align 4 .b8 _ZZ7reduce6ILj32768ELj128EEvPfS0_E5sdata[32];
	ld.param.u64 	%rd3, [_Z7reduce6ILj32768ELj128EEvPfS0__param_0];
	ld.param.u64 	%rd2, [_Z7reduce6ILj32768ELj128EEvPfS0__param_1];
	cvta.to.global.u64 	%rd4, %rd3;
	mov.u32 	%r1, %tid.x;
	mov.u32 	%r2, %ctaid.x;
	shl.b32 	%r10, %r2, 15;
	or.b32  	%r34, %r10, %r1;
	and.b32  	%r4, %r1, 31;
	add.s64 	%rd1, %rd4, 8192;
	mov.f32 	%f54, 0f00000000;
	mov.b32 	%r35, 0;
$L__BB0_1:
	mul.wide.s32 	%rd5, %r34, 4;
	add.s64 	%rd6, %rd1, %rd5;
	ld.global.f32 	%f8, [%rd6+-8192];
	add.f32 	%f9, %f54, %f8;
	ld.global.f32 	%f10, [%rd6+-7168];
	add.f32 	%f11, %f9, %f10;
	ld.global.f32 	%f12, [%rd6+-6144];
	add.f32 	%f13, %f11, %f12;
	ld.global.f32 	%f14, [%rd6+-5120];
	add.f32 	%f15, %f13, %f14;
	ld.global.f32 	%f16, [%rd6+-4096];
	add.f32 	%f17, %f15, %f16;
	ld.global.f32 	%f18, [%rd6+-3072];
	add.f32 	%f19, %f17, %f18;
	ld.global.f32 	%f20, [%rd6+-2048];
	add.f32 	%f21, %f19, %f20;
	ld.global.f32 	%f22, [%rd6+-1024];
	add.f32 	%f23, %f21, %f22;
	ld.global.f32 	%f24, [%rd6];
	add.f32 	%f25, %f23, %f24;
	ld.global.f32 	%f26, [%rd6+1024];
	add.f32 	%f27, %f25, %f26;
	ld.global.f32 	%f28, [%rd6+2048];
	add.f32 	%f29, %f27, %f28;
	ld.global.f32 	%f30, [%rd6+3072];
	add.f32 	%f31, %f29, %f30;
	ld.global.f32 	%f32, [%rd6+4096];
	add.f32 	%f33, %f31, %f32;
	ld.global.f32 	%f34, [%rd6+5120];
	add.f32 	%f35, %f33, %f34;
	ld.global.f32 	%f36, [%rd6+6144];
	add.f32 	%f37, %f35, %f36;
	ld.global.f32 	%f38, [%rd6+7168];
	add.f32 	%f54, %f37, %f38;
	add.s32 	%r35, %r35, 16;
	add.s32 	%r34, %r34, 4096;
	setp.ne.s32 	%p1, %r35, 128;
	@%p1 bra 	$L__BB0_1;
	mov.b32 	%r11, %f54;
	shfl.sync.down.b32	%r12|%p2, %r11, 16, 31, -1;
	mov.b32 	%f39, %r12;
	add.f32 	%f40, %f54, %f39;
	mov.b32 	%r13, %f40;
	shfl.sync.down.b32	%r14|%p3, %r13, 8, 31, -1;
	mov.b32 	%f41, %r14;
	add.f32 	%f42, %f40, %f41;
	mov.b32 	%r15, %f42;
	shfl.sync.down.b32	%r16|%p4, %r15, 4, 31, -1;
	mov.b32 	%f43, %r16;
	add.f32 	%f44, %f42, %f43;
	mov.b32 	%r17, %f44;
	shfl.sync.down.b32	%r18|%p5, %r17, 2, 31, -1;
	mov.b32 	%f45, %r18;
	add.f32 	%f46, %f44, %f45;
	mov.b32 	%r19, %f46;
	shfl.sync.down.b32	%r20|%p6, %r19, 1, 31, -1;
	mov.b32 	%f47, %r20;
	add.f32 	%f3, %f46, %f47;
	setp.ne.s32 	%p7, %r4, 0;
	@%p7 bra 	$L__BB0_4;
	shr.u32 	%r21, %r1, 3;
	and.b32  	%r22, %r21, 124;
	mov.u32 	%r23, _ZZ7reduce6ILj32768ELj128EEvPfS0_E5sdata;
	add.s32 	%r24, %r23, %r22;
	st.shared.f32 	[%r24], %f3;
$L__BB0_4:
	bar.sync 	0;
	setp.gt.u32 	%p8, %r4, 7;
	mov.f32 	%f55, 0f00000000;
	@%p8 bra 	$L__BB0_6;
	shl.b32 	%r25, %r4, 2;
	mov.u32 	%r26, _ZZ7reduce6ILj32768ELj128EEvPfS0_E5sdata;
	add.s32 	%r27, %r26, %r25;
	ld.shared.f32 	%f55, [%r27];
$L__BB0_6:
	mov.b32 	%r28, %f55;
	shfl.sync.down.b32	%r29|%p9, %r28, 4, 31, -1;
	mov.b32 	%f49, %r29;
	add.f32 	%f50, %f55, %f49;
	mov.b32 	%r30, %f50;
	shfl.sync.down.b32	%r31|%p10, %r30, 2, 31, -1;
	mov.b32 	%f51, %r31;
	add.f32 	%f52, %f50, %f51;
	mov.b32 	%r32, %f52;
	shfl.sync.down.b32	%r33|%p11, %r32, 1, 31, -1;
	mov.b32 	%f53, %r33;
	add.f32 	%f6, %f52, %f53;
	setp.ne.s32 	%p12, %r1, 0;
	@%p12 bra 	$L__BB0_8;
	cvta.to.global.u64 	%rd7, %rd2;
	mul.wide.u32 	%rd8, %r2, 4;
	add.s64 	%rd9, %rd7, %rd8;
	st.global.f32 	[%rd9], %f6;
$L__BB0_8:
	ret;

}


// ===== COMPILED SASS (sm_100) =====

	.target	sm_100

	.elftype	@"ET_EXEC"


//--------------------- .note.nv.tkinfo           --------------------------
	.section	.note.nv.tkinfo,"",@"SHT_NOTE"
	.sectionflags	@"SHF_NOTE_NV_TKINFO"
	.tkinfo
        /*0018*/ 	.word	0x00000002
        /*0030*/ 	.string	""
        /*0030*/ 	.string	"ptxas"
        /*0030*/ 	.string	"Cuda compilation tools, release 13.0, V13.0.88"
        /*0030*/ 	.string	"Build cuda_13.0.r13.0/compiler.36424714_0"
        /*0030*/ 	.string	"-arch sm_100 -m 64 "



//--------------------- .note.nv.cuinfo           --------------------------
	.section	.note.nv.cuinfo,"",@"SHT_NOTE"
	.sectionflags	@"SHF_NOTE_NV_CUINFO"
        /*0018*/ 	.short	0x0002
        /*001a*/ 	.short	0x0064
        /*001c*/ 	.short	0x0082
	.zero		2


//--------------------- .nv.info                  --------------------------
	.section	.nv.info,"",@"SHT_CUDA_INFO"
	.align	4


	//----- nvinfo : EIATTR_REGCOUNT
	.align		4
        /*0000*/ 	.byte	0x04, 0x2f
        /*0002*/ 	.short	(.L_1 - .L_0)
	.align		4
.L_0:
        /*0004*/ 	.word	index@(_Z7reduce6ILj32768ELj128EEvPfS0_)
        /*0008*/ 	.word	0x00000020


	//----- nvinfo : EIATTR_FRAME_SIZE
	.align		4
.L_1:
        /*000c*/ 	.byte	0x04, 0x11
        /*000e*/ 	.short	(.L_3 - .L_2)
	.align		4
.L_2:
        /*0010*/ 	.word	index@(_Z7reduce6ILj32768ELj128EEvPfS0_)
        /*0014*/ 	.word	0x00000000


	//----- nvinfo : EIATTR_MIN_STACK_SIZE
	.align		4
.L_3:
        /*0018*/ 	.byte	0x04, 0x12
        /*001a*/ 	.short	(.L_5 - .L_4)
	.align		4
.L_4:
        /*001c*/ 	.word	index@(_Z7reduce6ILj32768ELj128EEvPfS0_)
        /*0020*/ 	.word	0x00000000
.L_5:


//--------------------- .nv.compat                --------------------------
	.section	.nv.compat,"",@"SHT_CUDA_COMPAT_INFO"
	.align	4
        /*0000*/ 	.byte	0x02, 0x09, 0x00, 0x00, 0x02, 0x02, 0x01, 0x00, 0x02, 0x05, 0x05, 0x00, 0x03, 0x07, 0x01, 0x01
        /*0010*/ 	.byte	0x02, 0x03, 0x00, 0x00, 0x02, 0x06, 0x01, 0x00, 0x04, 0x0b, 0x08, 0x00, 0x09, 0x00, 0x00, 0x00
        /*0020*/ 	.byte	0x00, 0x00, 0x00, 0x00


//--------------------- .nv.info._Z7reduce6ILj32768ELj128EEvPfS0_ --------------------------
	.section	.nv.info._Z7reduce6ILj32768ELj128EEvPfS0_,"",@"SHT_CUDA_INFO"
	.sectionflags	@""
	.align	4


	//----- nvinfo : EIATTR_CUDA_API_VERSION
	.align		4
        /*0000*/ 	.byte	0x04, 0x37
        /*0002*/ 	.short	(.L_7 - .L_6)
.L_6:
        /*0004*/ 	.word	0x00000082


	//----- nvinfo : EIATTR_KPARAM_INFO
	.align		4
.L_7:
        /*0008*/ 	.byte	0x04, 0x17
        /*000a*/ 	.short	(.L_9 - .L_8)
.L_8:
        /*000c*/ 	.word	0x00000000
        /*0010*/ 	.short	0x0001
        /*0012*/ 	.short	0x0008
        /*0014*/ 	.byte	0x00, 0xf5, 0x21, 0x00


	//----- nvinfo : EIATTR_KPARAM_INFO
	.align		4
.L_9:
        /*0018*/ 	.byte	0x04, 0x17
        /*001a*/ 	.short	(.L_11 - .L_10)
.L_10:
        /*001c*/ 	.word	0x00000000
        /*0020*/ 	.short	0x0000
        /*0022*/ 	.short	0x0000
        /*0024*/ 	.byte	0x00, 0xf5, 0x21, 0x00


	//----- nvinfo : EIATTR_SPARSE_MMA_MASK
	.align		4
.L_11:
        /*0028*/ 	.byte	0x03, 0x50
        /*002a*/ 	.short	0x0000


	//----- nvinfo : EIATTR_MAXREG_COUNT
	.align		4
        /*002c*/ 	.byte	0x03, 0x1b
        /*002e*/ 	.short	0x00ff


	//----- nvinfo : EIATTR_NUM_BARRIERS
	.align		4
        /*0030*/ 	.byte	0x02, 0x4c
        /*0032*/ 	.byte	0x01
	.zero		1


	//----- nvinfo : EIATTR_MERCURY_ISA_VERSION
	.align		4
        /*0034*/ 	.byte	0x03, 0x5f
        /*0036*/ 	.short	0x0101


	//----- nvinfo : EIATTR_COOP_GROUP_MASK_REGIDS
	.align		4
        /*0038*/ 	.byte	0x04, 0x29
        /*003a*/ 	.short	(.L_13 - .L_12)


	//   ....[0]....
.L_12:
        /*003c*/ 	.word	0xffffffff


	//   ....[1]....
        /*0040*/ 	.word	0xffffffff


	//   ....[2]....
        /*0044*/ 	.word	0xffffffff


	//   ....[3]....
        /*0048*/ 	.word	0xffffffff


	//   ....[4]....
        /*004c*/ 	.word	0xffffffff


	//   ....[5]....
        /*0050*/ 	.word	0xffffffff


	//   ....[6]....
        /*0054*/ 	.word	0xffffffff


	//   ....[7]....
        /*0058*/ 	.word	0xffffffff


	//----- nvinfo : EIATTR_COOP_GROUP_INSTR_OFFSETS
	.align		4
.L_13:
        /*005c*/ 	.byte	0x04, 0x28
        /*005e*/ 	.short	(.L_15 - .L_14)


	//   ....[0]....
.L_14:
        /*0060*/ 	.word	0x000011a0


	//   ....[1]....
        /*0064*/ 	.word	0x000011c0


	//   ....[2]....
        /*0068*/ 	.word	0x000011e0


	//   ....[3]....
        /*006c*/ 	.word	0x00001210


	//   ....[4]....
        /*0070*/ 	.word	0x00001250


	//   ....[5]....
        /*0074*/ 	.word	0x00001340


	//   ....[6]....
        /*0078*/ 	.word	0x00001370


	//   ....[7]....
        /*007c*/ 	.word	0x00001390


	//----- nvinfo : EIATTR_VRC_CTA_INIT_COUNT
	.align		4
.L_15:
        /*0080*/ 	.byte	0x02, 0x4a
	.zero		1
	.zero		1


	//----- nvinfo : EIATTR_EXIT_INSTR_OFFSETS
	.align		4
        /*0084*/ 	.byte	0x04, 0x1c
        /*0086*/ 	.short	(.L_17 - .L_16)


	//   ....[0]....
.L_16:
        /*0088*/ 	.word	0x000013a0


	//   ....[1]....
        /*008c*/ 	.word	0x000013f0


	//----- nvinfo : EIATTR_CBANK_PARAM_SIZE
	.align		4
.L_17:
        /*0090*/ 	.byte	0x03, 0x19
        /*0092*/ 	.short	0x0010


	//----- nvinfo : EIATTR_PARAM_CBANK
	.align		4
        /*0094*/ 	.byte	0x04, 0x0a
        /*0096*/ 	.short	(.L_19 - .L_18)
	.align		4
.L_18:
        /*0098*/ 	.word	index@(.nv.constant0._Z7reduce6ILj32768ELj128EEvPfS0_)
        /*009c*/ 	.short	0x0380
        /*009e*/ 	.short	0x0010


	//----- nvinfo : EIATTR_SW_WAR
	.align		4
.L_19:
        /*00a0*/ 	.byte	0x04, 0x36
        /*00a2*/ 	.short	(.L_21 - .L_20)
.L_20:
        /*00a4*/ 	.word	0x00000008
.L_21:


//--------------------- .nv.callgraph             --------------------------
	.section	.nv.callgraph,"",@"SHT_CUDA_CALLGRAPH"
	.align	4
	.sectionentsize	8
	.align		4
        /*0000*/ 	.word	0x00000000
	.align		4
        /*0004*/ 	.word	0xffffffff
	.align		4
        /*0008*/ 	.word	0x00000000
	.align		4
        /*000c*/ 	.word	0xfffffffe
	.align		4
        /*0010*/ 	.word	0x00000000
	.align		4
        /*0014*/ 	.word	0xfffffffd
	.align		4
        /*0018*/ 	.word	0x00000000
	.align		4
        /*001c*/ 	.word	0xfffffffc


//--------------------- .text._Z7reduce6ILj32768ELj128EEvPfS0_ --------------------------
	.section	.text._Z7reduce6ILj32768ELj128EEvPfS0_,"ax",@progbits
	.align	128
        .global         _Z7reduce6ILj32768ELj128EEvPfS0_
        .type           _Z7reduce6ILj32768ELj128EEvPfS0_,@function
        .size           _Z7reduce6ILj32768ELj128EEvPfS0_,(.L_x_1 - _Z7reduce6ILj32768ELj128EEvPfS0_)
        .other          _Z7reduce6ILj32768ELj128EEvPfS0_,@"STO_CUDA_ENTRY STV_DEFAULT"
_Z7reduce6ILj32768ELj128EEvPfS0_:
.text._Z7reduce6ILj32768ELj128EEvPfS0_:
[----:B------:R-:W-:Y:S01]  /*0000*/  LDC R1, c[0x0][0x37c] ;  /* 0x0000df00ff017b82 */ /* 0x000fe20000000800 */
[----:B------:R-:W0:Y:S01]  /*0010*/  S2R R0, SR_CTAID.X ;  /* 0x0000000000007919 */ /* 0x000e220000002500 */
[----:B------:R-:W1:Y:S01]  /*0020*/  LDCU.64 UR4, c[0x0][0x380] ;  /* 0x00007000ff0477ac */ /* 0x000e620008000a00 */
[----:B------:R-:W2:Y:S01]  /*0030*/  S2R R8, SR_TID.X ;  /* 0x0000000000087919 */ /* 0x000ea20000002100 */
[----:B------:R-:W3:Y:S01]  /*0040*/  LDCU.64 UR6, c[0x0][0x358] ;  /* 0x00006b00ff0677ac */ /* 0x000ee20008000a00 */
[----:B-1----:R-:W-:-:S04]  /*0050*/  UIADD3 UR4, UP0, UPT, UR4, 0x2000, URZ ;  /* 0x0000200004047890 */ /* 0x002fc8000ff1e0ff */
[----:B------:R-:W-:Y:S02]  /*0060*/  UIADD3.X UR5, UPT, UPT, URZ, UR5, URZ, UP0, !UPT ;  /* 0x00000005ff057290 */ /* 0x000fe400087fe4ff */
[----:B------:R-:W-:-:S04]  /*0070*/  MOV R2, UR4 ;  /* 0x0000000400027c02 */ /* 0x000fc80008000f00 */
[----:B------:R-:W-:Y:S02]  /*0080*/  MOV R3, UR5 ;  /* 0x0000000500037c02 */ /* 0x000fe40008000f00 */
[----:B0-----:R-:W-:-:S04]  /*0090*/  SHF.L.U32 R9, R0, 0xf, RZ ;  /* 0x0000000f00097819 */ /* 0x001fc800000006ff */
[----:B--2---:R-:W-:-:S05]  /*00a0*/  LOP3.LUT R9, R9, R8, RZ, 0xfc, !PT ;  /* 0x0000000809097212 */ /* 0x004fca00078efcff */
[----:B------:R-:W-:-:S05]  /*00b0*/  IMAD.WIDE R14, R9, 0x4, R2 ;  /* 0x00000004090e7825 */ /* 0x000fca00078e0202 */
[----:B---3--:R-:W2:Y:S04]  /*00c0*/  LDG.E R25, desc[UR6][R14.64+-0x2000] ;  /* 0xffe000060e197981 */ /* 0x008ea8000c1e1900 */
[----:B------:R-:W3:Y:S04]  /*00d0*/  LDG.E R26, desc[UR6][R14.64+-0x1c00] ;  /* 0xffe400060e1a7981 */ /* 0x000ee8000c1e1900 */
[----:B------:R-:W4:Y:S04]  /*00e0*/  LDG.E R24, desc[UR6][R14.64+-0x1800] ;  /* 0xffe800060e187981 */ /* 0x000f28000c1e1900 */
[----:B------:R-:W5:Y:S04]  /*00f0*/  LDG.E R23, desc[UR6][R14.64+-0x1400] ;  /* 0xffec00060e177981 */ /* 0x000f68000c1e1900 */
        /* <DEDUP_REMOVED lines=11> */
[----:B------:R0:W5:Y:S01]  /*01b0*/  LDG.E R16, desc[UR6][R14.64+0x1c00] ;  /* 0x001c00060e107981 */ /* 0x000162000c1e1900 */
[----:B------:R-:W-:-:S05]  /*01c0*/  IADD3 R7, PT, PT, R9, 0x1000, RZ ;  /* 0x0000100009077810 */ /* 0x000fca0007ffe0ff */
[----:B------:R-:W-:-:S05]  /*01d0*/  IMAD.WIDE R6, R7, 0x4, R2 ;  /* 0x0000000407067825 */ /* 0x000fca00078e0202 */
[----:B------:R-:W5:Y:S04]  /*01e0*/  LDG.E R20, desc[UR6][R6.64+-0x2000] ;  /* 0xffe0000606147981 */ /* 0x000f68000c1e1900 */
[----:B------:R-:W5:Y:S01]  /*01f0*/  LDG.E R27, desc[UR6][R6.64+-0x1c00] ;  /* 0xffe40006061b7981 */ /* 0x000f62000c1e1900 */
[----:B--2---:R-:W-:-:S04]  /*0200*/  FADD R25, RZ, R25 ;  /* 0x00000019ff197221 */ /* 0x004fc80000000000 */
[----:B---3--:R-:W-:Y:S02]  /*0210*/  FADD R25, R25, R26 ;  /* 0x0000001a19197221 */ /* 0x008fe40000000000 */
[----:B------:R-:W2:Y:S02]  /*0220*/  LDG.E R26, desc[UR6][R6.64+-0x1800] ;  /* 0xffe80006061a7981 */ /* 0x000ea4000c1e1900 */
[----:B----4-:R-:W-:Y:S02]  /*0230*/  FADD R24, R25, R24 ;  /* 0x0000001819187221 */ /* 0x010fe40000000000 */
[----:B------:R-:W3:Y:S02]  /*0240*/  LDG.E R25, desc[UR6][R6.64+-0x1400] ;  /* 0xffec000606197981 */ /* 0x000ee4000c1e1900 */
[----:B-----5:R-:W-:Y:S02]  /*0250*/  FADD R23, R24, R23 ;  /* 0x0000001718177221 */ /* 0x020fe40000000000 */
[----:B------:R-:W4:Y:S02]  /*0260*/  LDG.E R24, desc[UR6][R6.64+-0x1000] ;  /* 0xfff0000606187981 */ /* 0x000f24000c1e1900 */
[----:B------:R-:W-:-:S02]  /*0270*/  FADD R22, R23, R22 ;  /* 0x0000001617167221 */ /* 0x000fc40000000000 */
[----:B------:R-:W5:Y:S02]  /*0280*/  LDG.E R23, desc[UR6][R6.64+-0xc00] ;  /* 0xfff4000606177981 */ /* 0x000f64000c1e1900 */
[----:B0-----:R-:W-:Y:S02]  /*0290*/  FADD R14, R22, R21 ;  /* 0x00000015160e7221 */ /* 0x001fe40000000000 */
[----:B------:R-:W5:Y:S02]  /*02a0*/  LDG.E R22, desc[UR6][R6.64+-0x800] ;  /* 0xfff8000606167981 */ /* 0x000f64000c1e1900 */
[----:B------:R-:W-:Y:S02]  /*02b0*/  FADD R19, R14, R19 ;  /* 0x000000130e137221 */ /* 0x000fe40000000000 */
[----:B------:R-:W5:Y:S02]  /*02c0*/  LDG.E R21, desc[UR6][R6.64+-0x400] ;  /* 0xfffc000606157981 */ /* 0x000f64000c1e1900 */
[----:B------:R-:W-:-:S02]  /*02d0*/  FADD R18, R19, R18 ;  /* 0x0000001213127221 */ /* 0x000fc40000000000 */
[----:B------:R-:W5:Y:S02]  /*02e0*/  LDG.E R19, desc[UR6][R6.64] ;  /* 0x0000000606137981 */ /* 0x000f64000c1e1900 */
[----:B------:R-:W-:Y:S02]  /*02f0*/  FADD R17, R18, R17 ;  /* 0x0000001112117221 */ /* 0x000fe40000000000 */
        /* <DEDUP_REMOVED lines=11> */
[----:B------:R-:W-:Y:S01]  /*03b0*/  FADD R17, R13, R12 ;  /* 0x0000000c0d117221 */ /* 0x000fe20000000000 */
[----:B------:R-:W-:Y:S01]  /*03c0*/  IADD3 R13, PT, PT, R9, 0x2000, RZ ;  /* 0x00002000090d7810 */ /* 0x000fe20007ffe0ff */
[----:B------:R4:W5:Y:S04]  /*03d0*/  LDG.E R15, desc[UR6][R6.64+0x1c00] ;  /* 0x001c0006060f7981 */ /* 0x000968000c1e1900 */
[----:B------:R-:W-:-:S04]  /*03e0*/  IMAD.WIDE R12, R13, 0x4, R2 ;  /* 0x000000040d0c7825 */ /* 0x000fc800078e0202 */
[----:B------:R-:W-:Y:S02]  /*03f0*/  FADD R29, R17, R16 ;  /* 0x00000010111d7221 */ /* 0x000fe40000000000 */
[----:B------:R-:W5:Y:S04]  /*0400*/  LDG.E R16, desc[UR6][R12.64+-0x2000] ;  /* 0xffe000060c107981 */ /* 0x000f68000c1e1900 */
[----:B------:R-:W5:Y:S01]  /*0410*/  LDG.E R17, desc[UR6][R12.64+-0x1c00] ;  /* 0xffe400060c117981 */ /* 0x000f62000c1e1900 */
[----:B------:R-:W-:-:S04]  /*0420*/  FADD R20, R29, R20 ;  /* 0x000000141d147221 */ /* 0x000fc80000000000 */
[----:B------:R-:W-:Y:S02]  /*0430*/  FADD R27, R20, R27 ;  /* 0x0000001b141b7221 */ /* 0x000fe40000000000 */
[----:B------:R-:W5:Y:S02]  /*0440*/  LDG.E R20, desc[UR6][R12.64+-0x1800] ;  /* 0xffe800060c147981 */ /* 0x000f64000c1e1900 */
[----:B--2---:R-:W-:Y:S02]  /*0450*/  FADD R26, R27, R26 ;  /* 0x0000001a1b1a7221 */ /* 0x004fe40000000000 */
[----:B------:R-:W2:Y:S02]  /*0460*/  LDG.E R27, desc[UR6][R12.64+-0x1400] ;  /* 0xffec00060c1b7981 */ /* 0x000ea4000c1e1900 */
[----:B---3--:R-:W-:Y:S02]  /*0470*/  FADD R29, R26, R25 ;  /* 0x000000191a1d7221 */ /* 0x008fe40000000000 */
[----:B------:R-:W3:Y:S02]  /*0480*/  LDG.E R25, desc[UR6][R12.64+-0x1000] ;  /* 0xfff000060c197981 */ /* 0x000ee4000c1e1900 */
[----:B----4-:R-:W-:-:S02]  /*0490*/  FADD R6, R29, R24 ;  /* 0x000000181d067221 */ /* 0x010fc40000000000 */
[----:B------:R-:W4:Y:S02]  /*04a0*/  LDG.E R24, desc[UR6][R12.64+-0xc00] ;  /* 0xfff400060c187981 */ /* 0x000f24000c1e1900 */
[----:B-----5:R-:W-:Y:S02]  /*04b0*/  FADD R7, R6, R23 ;  /* 0x0000001706077221 */ /* 0x020fe40000000000 */
        /* <DEDUP_REMOVED lines=22> */
[----:B------:R-:W5:Y:S02]  /*0620*/  LDG.E R15, desc[UR6][R18.64+-0x2000] ;  /* 0xffe00006120f7981 */ /* 0x000f64000c1e1900 */
[----:B------:R-:W-:Y:S02]  /*0630*/  FADD R26, R29, R16 ;  /* 0x000000101d1a7221 */ /* 0x000fe40000000000 */
[----:B------:R-:W5:Y:S02]  /*0640*/  LDG.E R16, desc[UR6][R18.64+-0x1c00] ;  /* 0xffe4000612107981 */ /* 0x000f64000c1e1900 */
[----:B------:R-:W-:Y:S02]  /*0650*/  FADD R29, R26, R17 ;  /* 0x000000111a1d7221 */ /* 0x000fe40000000000 */
[----:B------:R-:W5:Y:S04]  /*0660*/  LDG.E R17, desc[UR6][R18.64+-0x1800] ;  /* 0xffe8000612117981 */ /* 0x000f68000c1e1900 */
[----:B------:R-:W5:Y:S01]  /*0670*/  LDG.E R26, desc[UR6][R18.64+-0x1400] ;  /* 0xffec0006121a7981 */ /* 0x000f62000c1e1900 */
[----:B------:R-:W-:-:S04]  /*0680*/  FADD R20, R29, R20 ;  /* 0x000000141d147221 */ /* 0x000fc80000000000 */
[----:B--2---:R-:W-:Y:S02]  /*0690*/  FADD R28, R20, R27 ;  /* 0x0000001b141c7221 */ /* 0x004fe40000000000 */
[----:B------:R-:W2:Y:S02]  /*06a0*/  LDG.E R20, desc[UR6][R18.64+-0x1000] ;  /* 0xfff0000612147981 */ /* 0x000ea4000c1e1900 */
[----:B---3--:R-:W-:Y:S02]  /*06b0*/  FADD R13, R28, R25 ;  /* 0x000000191c0d7221 */ /* 0x008fe40000000000 */
[----:B------:R-:W3:Y:S02]  /*06c0*/  LDG.E R25, desc[UR6][R18.64+-0xc00] ;  /* 0xfff4000612197981 */ /* 0x000ee4000c1e1900 */
[----:B----4-:R-:W-:Y:S02]  /*06d0*/  FADD R12, R13, R24 ;  /* 0x000000180d0c7221 */ /* 0x010fe40000000000 */
[----:B------:R-:W4:Y:S02]  /*06e0*/  LDG.E R24, desc[UR6][R18.64+-0x800] ;  /* 0xfff8000612187981 */ /* 0x000f24000c1e1900 */
[----:B-----5:R-:W-:-:S02]  /*06f0*/  FADD R13, R12, R23 ;  /* 0x000000170c0d7221 */ /* 0x020fc40000000000 */
        /* <DEDUP_REMOVED lines=15> */
[----:B------:R-:W-:Y:S01]  /*07f0*/  FADD R27, R5, R4 ;  /* 0x00000004051b7221 */ /* 0x000fe20000000000 */
[----:B------:R-:W-:Y:S01]  /*0800*/  IADD3 R5, PT, PT, R9, 0x4000, RZ ;  /* 0x0000400009057810 */ /* 0x000fe20007ffe0ff */
[----:B------:R-:W5:Y:S04]  /*0810*/  LDG.E R13, desc[UR6][R18.64+0x1c00] ;  /* 0x001c0006120d7981 */ /* 0x000f68000c1e1900 */
[----:B------:R-:W-:-:S04]  /*0820*/  IMAD.WIDE R4, R5, 0x4, R2 ;  /* 0x0000000405047825 */ /* 0x000fc800078e0202 */
[----:B------:R-:W-:Y:S02]  /*0830*/  FADD R28, R27, R14 ;  /* 0x0000000e1b1c7221 */ /* 0x000fe40000000000 */
[----:B------:R-:W5:Y:S02]  /*0840*/  LDG.E R14, desc[UR6][R4.64+-0x2000] ;  /* 0xffe00006040e7981 */ /* 0x000f64000c1e1900 */
[----:B------:R-:W-:Y:S02]  /*0850*/  FADD R27, R28, R15 ;  /* 0x0000000f1c1b7221 */ /* 0x000fe40000000000 */
[----:B------:R-:W5:Y:S02]  /*0860*/  LDG.E R15, desc[UR6][R4.64+-0x1c00] ;  /* 0xffe40006040f7981 */ /* 0x000f64000c1e1900 */
[----:B------:R-:W-:Y:S02]  /*0870*/  FADD R28, R27, R16 ;  /* 0x000000101b1c7221 */ /* 0x000fe40000000000 */
[----:B------:R-:W5:Y:S02]  /*0880*/  LDG.E R16, desc[UR6][R4.64+-0x1800] ;  /* 0xffe8000604107981 */ /* 0x000f64000c1e1900 */
[----:B------:R-:W-:-:S02]  /*0890*/  FADD R27, R28, R17 ;  /* 0x000000111c1b7221 */ /* 0x000fc40000000000 */
[----:B------:R-:W5:Y:S04]  /*08a0*/  LDG.E R17, desc[UR6][R4.64+-0x1400] ;  /* 0xffec000604117981 */ /* 0x000f68000c1e1900 */
[----:B------:R-:W5:Y:S01]  /*08b0*/  LDG.E R18, desc[UR6][R4.64+-0x1000] ;  /* 0xfff0000604127981 */ /* 0x000f62000c1e1900 */
[----:B------:R-:W-:-:S03]  /*08c0*/  FADD R27, R27, R26 ;  /* 0x0000001a1b1b7221 */ /* 0x000fc60000000000 */
[----:B------:R-:W5:Y:S01]  /*08d0*/  LDG.E R19, desc[UR6][R4.64+-0xc00] ;  /* 0xfff4000604137981 */ /* 0x000f62000c1e1900 */
[----:B--2---:R-:W-:-:S03]  /*08e0*/  FADD R20, R27, R20 ;  /* 0x000000141b147221 */ /* 0x004fc60000000000 */
[----:B------:R-:W2:Y:S01]  /*08f0*/  LDG.E R27, desc[UR6][R4.64+0x1c00] ;  /* 0x001c0006041b7981 */ /* 0x000ea2000c1e1900 */
[----:B---3--:R-:W-:-:S03]  /*0900*/  FADD R25, R20, R25 ;  /* 0x0000001914197221 */ /* 0x008fc60000000000 */
[----:B------:R-:W3:Y:S01]  /*0910*/  LDG.E R20, desc[UR6][R4.64+-0x800] ;  /* 0xfff8000604147981 */ /* 0x000ee2000c1e1900 */
[----:B----4-:R-:W-:-:S03]  /*0920*/  FADD R26, R25, R24 ;  /* 0x00000018191a7221 */ /* 0x010fc60000000000 */
[----:B------:R-:W4:Y:S01]  /*0930*/  LDG.E R24, desc[UR6][R4.64+-0x400] ;  /* 0xfffc000604187981 */ /* 0x000f22000c1e1900 */
[----:B-----5:R-:W-:-:S03]  /*0940*/  FADD R25, R26, R23 ;  /* 0x000000171a197221 */ /* 0x020fc60000000000 */
[----:B------:R-:W5:Y:S01]  /*0950*/  LDG.E R23, desc[UR6][R4.64] ;  /* 0x0000000604177981 */ /* 0x000f62000c1e1900 */
[----:B------:R-:W-:-:S03]  /*0960*/  FADD R26, R25, R22 ;  /* 0x00000016191a7221 */ /* 0x000fc60000000000 */
[----:B------:R-:W2:Y:S01]  /*0970*/  LDG.E R22, desc[UR6][R4.64+0x400] ;  /* 0x0004000604167981 */ /* 0x000ea2000c1e1900 */
        /* <DEDUP_REMOVED lines=10> */
[----:B------:R-:W-:Y:S01]  /*0a20*/  FADD R12, R7, R12 ;  /* 0x0000000c070c7221 */ /* 0x000fe20000000000 */
[----:B------:R-:W-:-:S05]  /*0a30*/  IADD3 R7, PT, PT, R9, 0x5000, RZ ;  /* 0x0000500009077810 */ /* 0x000fca0007ffe0ff */
[----:B------:R-:W-:-:S04]  /*0a40*/  IMAD.WIDE R6, R7, 0x4, R2 ;  /* 0x0000000407067825 */ /* 0x000fc800078e0202 */
[----:B------:R-:W-:Y:S02]  /*0a50*/  FADD R13, R12, R13 ;  /* 0x0000000d0c0d7221 */ /* 0x000fe40000000000 */
[----:B------:R-:W2:Y:S02]  /*0a60*/  LDG.E R12, desc[UR6][R6.64+-0x2000] ;  /* 0xffe00006060c7981 */ /* 0x000ea4000c1e1900 */
[----:B------:R-:W-:Y:S02]  /*0a70*/  FADD R14, R13, R14 ;  /* 0x0000000e0d0e7221 */ /* 0x000fe40000000000 */
[----:B------:R-:W2:Y:S02]  /*0a80*/  LDG.E R13, desc[UR6][R6.64+-0x1c00] ;  /* 0xffe40006060d7981 */ /* 0x000ea4000c1e1900 */
[----:B------:R-:W-:Y:S02]  /*0a90*/  FADD R15, R14, R15 ;  /* 0x0000000f0e0f7221 */ /* 0x000fe40000000000 */
[----:B------:R-:W2:Y:S02]  /*0aa0*/  LDG.E R14, desc[UR6][R6.64+-0x1800] ;  /* 0xffe80006060e7981 */ /* 0x000ea4000c1e1900 */
[----:B------:R-:W-:-:S02]  /*0ab0*/  FADD R16, R15, R16 ;  /* 0x000000100f107221 */ /* 0x000fc40000000000 */
[----:B------:R-:W2:Y:S04]  /*0ac0*/  LDG.E R15, desc[UR6][R6.64+-0x1400] ;  /* 0xffec0006060f7981 */ /* 0x000ea8000c1e1900 */
[----:B------:R-:W2:Y:S01]  /*0ad0*/  LDG.E R4, desc[UR6][R6.64+-0x1000] ;  /* 0xfff0000606047981 */ /* 0x000ea2000c1e1900 */
[----:B------:R-:W-:-:S03]  /*0ae0*/  FADD R17, R16, R17 ;  /* 0x0000001110117221 */ /* 0x000fc60000000000 */
[----:B------:R-:W2:Y:S01]  /*0af0*/  LDG.E R5, desc[UR6][R6.64+-0xc00] ;  /* 0xfff4000606057981 */ /* 0x000ea2000c1e1900 */
[----:B------:R-:W-:-:S03]  /*0b00*/  FADD R18, R17, R18 ;  /* 0x0000001211127221 */ /* 0x000fc60000000000 */
[----:B------:R-:W2:Y:S04]  /*0b10*/  LDG.E R17, desc[UR6][R6.64+-0x800] ;  /* 0xfff8000606117981 */ /* 0x000ea8000c1e1900 */
[----:B------:R-:W2:Y:S01]  /*0b20*/  LDG.E R16, desc[UR6][R6.64+-0x400] ;  /* 0xfffc000606107981 */ /* 0x000ea2000c1e1900 */
[----:B------:R-:W-:-:S03]  /*0b30*/  FADD R19, R18, R19 ;  /* 0x0000001312137221 */ /* 0x000fc60000000000 */
[----:B------:R-:W2:Y:S01]  /*0b40*/  LDG.E R18, desc[UR6][R6.64] ;  /* 0x0000000606127981 */ /* 0x000ea2000c1e1900 */
[----:B---3--:R-:W-:-:S03]  /*0b50*/  FADD R19, R19, R20 ;  /* 0x0000001413137221 */ /* 0x008fc60000000000 */
[----:B------:R-:W3:Y:S01]  /*0b60*/  LDG.E R20, desc[UR6][R6.64+0x800] ;  /* 0x0008000606147981 */ /* 0x000ee2000c1e1900 */
[----:B----4-:R-:W-:-:S03]  /*0b70*/  FADD R24, R19, R24 ;  /* 0x0000001813187221 */ /* 0x010fc60000000000 */
[----:B------:R-:W4:Y:S01]  /*0b80*/  LDG.E R19, desc[UR6][R6.64+0x400] ;  /* 0x0004000606137981 */ /* 0x000f22000c1e1900 */
[----:B-----5:R-:W-:-:S03]  /*0b90*/  FADD R23, R24, R23 ;  /* 0x0000001718177221 */ /* 0x020fc60000000000 */
[----:B------:R-:W5:Y:S01]  /*0ba0*/  LDG.E R24, desc[UR6][R6.64+0x1800] ;  /* 0x0018000606187981 */ /* 0x000f62000c1e1900 */
[----:B--2---:R-:W-:-:S03]  /*0bb0*/  FADD R22, R23, R22 ;  /* 0x0000001617167221 */ /* 0x004fc60000000000 */
[----:B------:R-:W2:Y:S01]  /*0bc0*/  LDG.E R23, desc[UR6][R6.64+0x1400] ;  /* 0x0014000606177981 */ /* 0x000ea2000c1e1900 */
[----:B------:R-:W-:-:S03]  /*0bd0*/  FADD R22, R22, R21 ;  /* 0x0000001516167221 */ /* 0x000fc60000000000 */
[----:B------:R-:W5:Y:S01]  /*0be0*/  LDG.E R21, desc[UR6][R6.64+0xc00] ;  /* 0x000c000606157981 */ /* 0x000f62000c1e1900 */
[----:B------:R-:W-:-:S03]  /*0bf0*/  FADD R25, R22, R25 ;  /* 0x0000001916197221 */ /* 0x000fc60000000000 */
[----:B------:R-:W2:Y:S01]  /*0c00*/  LDG.E R22, desc[UR6][R6.64+0x1000] ;  /* 0x0010000606167981 */ /* 0x000ea2000c1e1900 */
[----:B------:R-:W-:-:S04]  /*0c10*/  FADD R25, R25, R26 ;  /* 0x0000001a19197221 */ /* 0x000fc80000000000 */
[----:B------:R-:W-:Y:S02]  /*0c20*/  FADD R10, R25, R10 ;  /* 0x0000000a190a7221 */ /* 0x000fe40000000000 */
[----:B------:R-:W2:Y:S02]  /*0c30*/  LDG.E R25, desc[UR6][R6.64+0x1c00] ;  /* 0x001c000606197981 */ /* 0x000ea4000c1e1900 */
        /* <DEDUP_REMOVED lines=20> */
[----:B------:R-:W2:Y:S04]  /*0d80*/  LDG.E R16, desc[UR6][R10.64] ;  /* 0x000000060a107981 */ /* 0x000ea8000c1e1900 */
[----:B------:R-:W2:Y:S01]  /*0d90*/  LDG.E R15, desc[UR6][R10.64+0x400] ;  /* 0x000400060a0f7981 */ /* 0x000ea2000c1e1900 */
[----:B------:R-:W-:Y:S01]  /*0da0*/  IADD3 R9, PT, PT, R9, 0x7000, RZ ;  /* 0x0000700009097810 */ /* 0x000fe20007ffe0ff */
[----:B------:R-:W-:-:S02]  /*0db0*/  FADD R18, R17, R18 ;  /* 0x0000001211127221 */ /* 0x000fc40000000000 */
[----:B------:R-:W2:Y:S02]  /*0dc0*/  LDG.E R17, desc[UR6][R10.64+0xc00] ;  /* 0x000c00060a117981 */ /* 0x000ea4000c1e1900 */
[----:B------:R-:W-:Y:S02]  /*0dd0*/  IMAD.WIDE R2, R9, 0x4, R2 ;  /* 0x0000000409027825 */ /* 0x000fe400078e0202 */
[----:B------:R-:W2:Y:S02]  /*0de0*/  LDG.E R9, desc[UR6][R10.64+0x800] ;  /* 0x000800060a097981 */ /* 0x000ea4000c1e1900 */
[----:B----4-:R-:W-:Y:S02]  /*0df0*/  FADD R19, R18, R19 ;  /* 0x0000001312137221 */ /* 0x010fe40000000000 */
[----:B------:R-:W4:Y:S02]  /*0e00*/  LDG.E R18, desc[UR6][R10.64+0x1000] ;  /* 0x001000060a127981 */ /* 0x000f24000c1e1900 */
[----:B---3--:R-:W-:-:S02]  /*0e10*/  FADD R20, R19, R20 ;  /* 0x0000001413147221 */ /* 0x008fc40000000000 */
[----:B------:R-:W3:Y:S02]  /*0e20*/  LDG.E R19, desc[UR6][R10.64+0x1800] ;  /* 0x001800060a137981 */ /* 0x000ee4000c1e1900 */
[----:B-----5:R-:W-:Y:S02]  /*0e30*/  FADD R27, R20, R21 ;  /* 0x00000015141b7221 */ /* 0x020fe40000000000 */
[----:B------:R-:W5:Y:S02]  /*0e40*/  LDG.E R20, desc[UR6][R10.64+0x1400] ;  /* 0x001400060a147981 */ /* 0x000f64000c1e1900 */
[----:B--2---:R-:W-:Y:S02]  /*0e50*/  FADD R28, R27, R22 ;  /* 0x000000161b1c7221 */ /* 0x004fe40000000000 */
        /* <DEDUP_REMOVED lines=8> */
[----:B------:R-:W-:-:S03]  /*0ee0*/  FADD R27, R27, R26 ;  /* 0x0000001a1b1b7221 */ /* 0x000fc60000000000 */
[----:B------:R-:W2:Y:S04]  /*0ef0*/  LDG.E R10, desc[UR6][R2.64+-0xc00] ;  /* 0xfff40006020a7981 */ /* 0x000ea8000c1e1900 */
[----:B------:R-:W2:Y:S01]  /*0f00*/  LDG.E R26, desc[UR6][R2.64+-0x1000] ;  /* 0xfff00006021a7981 */ /* 0x000ea2000c1e1900 */
[----:B------:R-:W-:-:S03]  /*0f10*/  FADD R12, R27, R12 ;  /* 0x0000000c1b0c7221 */ /* 0x000fc60000000000 */
[----:B------:R-:W2:Y:S01]  /*0f20*/  LDG.E R11, desc[UR6][R2.64+-0x800] ;  /* 0xfff80006020b7981 */ /* 0x000ea2000c1e1900 */
[----:B------:R-:W-:-:S03]  /*0f30*/  FADD R13, R12, R13 ;  /* 0x0000000d0c0d7221 */ /* 0x000fc60000000000 */
[----:B------:R-:W2:Y:S01]  /*0f40*/  LDG.E R12, desc[UR6][R2.64+-0x400] ;  /* 0xfffc0006020c7981 */ /* 0x000ea2000c1e1900 */
[----:B------:R-:W-:-:S04]  /*0f50*/  FADD R13, R13, R14 ;  /* 0x0000000e0d0d7221 */ /* 0x000fc80000000000 */
        /* <DEDUP_REMOVED lines=12> */
[----:B------:R-:W2:Y:S04]  /*1020*/  LDG.E R14, desc[UR6][R2.64+0x1800] ;  /* 0x00180006020e7981 */ /* 0x000ea8000c1e1900 */
[----:B------:R-:W2:Y:S01]  /*1030*/  LDG.E R16, desc[UR6][R2.64+0x1c00] ;  /* 0x001c000602107981 */ /* 0x000ea2000c1e1900 */
[----:B------:R-:W-:-:S04]  /*1040*/  FADD R28, R28, R9 ;  /* 0x000000091c1c7221 */ /* 0x000fc80000000000 */
[----:B------:R-:W-:-:S04]  /*1050*/  FADD R17, R28, R17 ;  /* 0x000000111c117221 */ /* 0x000fc80000000000 */
[----:B----4-:R-:W-:-:S04]  /*1060*/  FADD R17, R17, R18 ;  /* 0x0000001211117221 */ /* 0x010fc80000000000 */
[----:B-----5:R-:W-:-:S04]  /*1070*/  FADD R20, R17, R20 ;  /* 0x0000001411147221 */ /* 0x020fc80000000000 */
[----:B---3--:R-:W-:-:S04]  /*1080*/  FADD R20, R20, R19 ;  /* 0x0000001314147221 */ /* 0x008fc80000000000 */
[----:B--2---:R-:W-:-:S04]  /*1090*/  FADD R21, R20, R21 ;  /* 0x0000001514157221 */ /* 0x004fc80000000000 */
[----:B------:R-:W-:-:S04]  /*10a0*/  FADD R22, R22, R21 ;  /* 0x0000001516167221 */ /* 0x000fc80000000000 */
        /* <DEDUP_REMOVED lines=14> */
[----:B------:R-:W-:-:S05]  /*1190*/  FADD R15, R15, R16 ;  /* 0x000000100f0f7221 */ /* 0x000fca0000000000 */
[----:B------:R-:W0:Y:S02]  /*11a0*/  SHFL.DOWN PT, R2, R15, 0x10, 0x1f ;  /* 0x0a001f000f027f89 */ /* 0x000e2400000e0000 */
[----:B0-----:R-:W-:-:S05]  /*11b0*/  FADD R3, R15, R2 ;  /* 0x000000020f037221 */ /* 0x001fca0000000000 */
[----:B------:R-:W0:Y:S02]  /*11c0*/  SHFL.DOWN PT, R2, R3, 0x8, 0x1f ;  /* 0x09001f0003027f89 */ /* 0x000e2400000e0000 */
[----:B0-----:R-:W-:-:S05]  /*11d0*/  FADD R4, R3, R2 ;  /* 0x0000000203047221 */ /* 0x001fca0000000000 */
[----:B------:R-:W0:Y:S01]  /*11e0*/  SHFL.DOWN PT, R5, R4, 0x4, 0x1f ;  /* 0x08801f0004057f89 */ /* 0x000e2200000e0000 */
[----:B------:R-:W-:Y:S01]  /*11f0*/  LOP3.LUT P0, R2, R8, 0x1f, RZ, 0xc0, !PT ;  /* 0x0000001f08027812 */ /* 0x000fe2000780c0ff */
[----:B0-----:R-:W-:-:S05]  /*1200*/  FADD R5, R4, R5 ;  /* 0x0000000504057221 */ /* 0x001fca0000000000 */
[----:B------:R-:W0:Y:S07]  /*1210*/  SHFL.DOWN PT, R6, R5, 0x2, 0x1f ;  /* 0x08401f0005067f89 */ /* 0x000e2e00000e0000 */
[----:B------:R-:W1:Y:S01]  /*1220*/  @!P0 S2R R10, SR_CgaCtaId ;  /* 0x00000000000a8919 */ /* 0x000e620000008800 */
[----:B------:R-:W-:Y:S01]  /*1230*/  ISETP.GT.U32.AND P1, PT, R2, 0x7, PT ;  /* 0x000000070200780c */ /* 0x000fe20003f24070 */
[----:B0-----:R-:W-:-:S05]  /*1240*/  FADD R6, R5, R6 ;  /* 0x0000000605067221 */ /* 0x001fca0000000000 */
[----:B------:R-:W0:Y:S07]  /*1250*/  SHFL.DOWN PT, R7, R6, 0x1, 0x1f ;  /* 0x08201f0006077f89 */ /* 0x000e2e00000e0000 */
[----:B------:R-:W2:Y:S01]  /*1260*/  @!P1 S2R R12, SR_CgaCtaId ;  /* 0x00000000000c9919 */ /* 0x000ea20000008800 */
[----:B------:R-:W-:Y:S02]  /*1270*/  @!P0 MOV R9, 0x400 ;  /* 0x0000040000098802 */ /* 0x000fe40000000f00 */
[----:B------:R-:W-:-:S02]  /*1280*/  @!P0 SHF.R.U32.HI R3, RZ, 0x3, R8 ;  /* 0x00000003ff038819 */ /* 0x000fc40000011608 */
[----:B-1----:R-:W-:Y:S02]  /*1290*/  @!P0 LEA R4, R10, R9, 0x18 ;  /* 0x000000090a048211 */ /* 0x002fe400078ec0ff */
[----:B------:R-:W-:-:S04]  /*12a0*/  @!P0 LOP3.LUT R3, R3, 0x7c, RZ, 0xc0, !PT ;  /* 0x0000007c03038812 */ /* 0x000fc800078ec0ff */
[----:B------:R-:W-:Y:S01]  /*12b0*/  @!P0 IADD3 R4, PT, PT, R3, R4, RZ ;  /* 0x0000000403048210 */ /* 0x000fe20007ffe0ff */
[----:B0-----:R-:W-:-:S05]  /*12c0*/  FADD R7, R6, R7 ;  /* 0x0000000706077221 */ /* 0x001fca0000000000 */
[----:B------:R-:W-:Y:S01]  /*12d0*/  @!P0 STS [R4], R7 ;  /* 0x0000000704008388 */ /* 0x000fe20000000800 */
[----:B------:R-:W-:-:S04]  /*12e0*/  @!P1 MOV R11, 0x400 ;  /* 0x00000400000b9802 */ /* 0x000fc80000000f00 */
[----:B--2---:R-:W-:-:S04]  /*12f0*/  @!P1 LEA R11, R12, R11, 0x18 ;  /* 0x0000000b0c0b9211 */ /* 0x004fc800078ec0ff */
[----:B------:R-:W-:Y:S01]  /*1300*/  @!P1 LEA R3, R2, R11, 0x2 ;  /* 0x0000000b02039211 */ /* 0x000fe200078e10ff */
[----:B------:R-:W-:Y:S01]  /*1310*/  HFMA2 R2, -RZ, RZ, 0, 0 ;  /* 0x00000000ff027431 */ /* 0x000fe200000001ff */
[----:B------:R-:W-:Y:S06]  /*1320*/  BAR.SYNC.DEFER_BLOCKING 0x0 ;  /* 0x0000000000007b1d */ /* 0x000fec0000010000 */
[----:B------:R-:W0:Y:S04]  /*1330*/  @!P1 LDS R2, [R3] ;  /* 0x0000000003029984 */ /* 0x000e280000000800 */
[----:B0-----:R-:W0:Y:S01]  /*1340*/  SHFL.DOWN PT, R5, R2, 0x4, 0x1f ;  /* 0x08801f0002057f89 */ /* 0x001e2200000e0000 */
[----:B------:R-:W-:Y:S01]  /*1350*/  ISETP.NE.AND P0, PT, R8, RZ, PT ;  /* 0x000000ff0800720c */ /* 0x000fe20003f05270 */
[----:B0-----:R-:W-:-:S05]  /*1360*/  FADD R5, R5, R2 ;  /* 0x0000000205057221 */ /* 0x001fca0000000000 */
[----:B------:R-:W0:Y:S02]  /*1370*/  SHFL.DOWN PT, R6, R5, 0x2, 0x1f ;  /* 0x08401f0005067f89 */ /* 0x000e2400000e0000 */
[----:B0-----:R-:W-:-:S05]  /*1380*/  FADD R6, R5, R6 ;  /* 0x0000000605067221 */ /* 0x001fca0000000000 */
[----:B------:R0:W1:Y:S01]  /*1390*/  SHFL.DOWN PT, R9, R6, 0x1, 0x1f ;  /* 0x08201f0006097f89 */ /* 0x00006200000e0000 */
[----:B------:R-:W-:Y:S05]  /*13a0*/  @P0 EXIT ;  /* 0x000000000000094d */ /* 0x000fea0003800000 */
[----:B------:R-:W2:Y:S01]  /*13b0*/  LDC.64 R2, c[0x0][0x388] ;  /* 0x0000e200ff027b82 */ /* 0x000ea20000000a00 */
[----:B-1----:R-:W-:Y:S01]  /*13c0*/  FADD R9, R6, R9 ;  /* 0x0000000906097221 */ /* 0x002fe20000000000 */
[----:B--2---:R-:W-:-:S05]  /*13d0*/  IMAD.WIDE.U32 R2, R0, 0x4, R2 ;  /* 0x0000000400027825 */ /* 0x004fca00078e0002 */
[----:B------:R-:W-:Y:S01]  /*13e0*/  STG.E desc[UR6][R2.64], R9 ;  /* 0x0000000902007986 */ /* 0x000fe2000c101906 */
[----:B------:R-:W-:Y:S05]  /*13f0*/  EXIT ;  /* 0x000000000000794d */ /* 0x000fea0003800000 */
.L_x_0:
[----:B------:R-:W-:-:S00]  /*1400*/  BRA `(.L_x_0) ;  /* 0xfffffffc00fc7947 */ /* 0x000fc0000383ffff */
[----:B------:R-:W-:-:S00]  /*1410*/  NOP ;  /* 0x0000000000007918 */ /* 0x000fc00000000000 */
        /* <DEDUP_REMOVED lines=14> */
.L_x_1:


//--------------------- .nv.shared._Z7reduce6ILj32768ELj128EEvPfS0_ --------------------------
	.section	.nv.shared._Z7reduce6ILj32768ELj128EEvPfS0_,"aw",@nobits
	.sectionflags	@""
	.align	4
.nv.shared._Z7reduce6ILj32768ELj128EEvPfS0_:
	.zero		1056


//--------------------- .nv.shared.reserved.0     --------------------------
	.section	.nv.shared.reserved.0,"aw",@nobits
	.weak		__nv_reservedSMEM_offset_0_alias
	.size		__nv_reservedSMEM_offset_0_alias, 0, 64
	.other		__nv_reservedSMEM_offset_0_alias,@"STO_CUDA_RESERVED_SHARED STV_DEFAULT"
__nv_reservedSMEM_offset_0_alias:
	.zero		0
	.zero		64


//--------------------- .nv.constant0._Z7reduce6ILj32768ELj128EEvPfS0_ --------------------------
	.section	.nv.constant0._Z7reduce6ILj32768ELj128EEvPfS0_,"a",@progbits
	.sectionflags	@""
	.align	4
.nv.constant0._Z7reduce6ILj32768ELj128EEvPfS0_:
	.zero		912


//--------------------- SYMBOLS --------------------------

	.type		.nv.reservedSmem.offset0,@object
	.size		.nv.reservedSmem.offset0,0x4
	.type		.nv.reservedSmem.cap,@object
	.size		.nv.reservedSmem.cap,0x4
